//
// Generated by NVIDIA NVVM Compiler
//
// Compiler Build ID: CL-36424714
// Cuda compilation tools, release 13.0, V13.0.88
// Based on NVVM 20.0.0
//

.version 9.0
.target sm_100
.address_size 64

	// .globl	_Z9is_sortedPiS_i
.global .align 1 .b8 _ZN34_INTERNAL_a8930bb8_4_k_cu_4a1d11bd4cuda3std3__45__cpo5beginE[1];
.global .align 1 .b8 _ZN34_INTERNAL_a8930bb8_4_k_cu_4a1d11bd4cuda3std3__45__cpo3endE[1];
.global .align 1 .b8 _ZN34_INTERNAL_a8930bb8_4_k_cu_4a1d11bd4cuda3std3__45__cpo6cbeginE[1];
.global .align 1 .b8 _ZN34_INTERNAL_a8930bb8_4_k_cu_4a1d11bd4cuda3std3__45__cpo4cendE[1];
.global .align 1 .b8 _ZN34_INTERNAL_a8930bb8_4_k_cu_4a1d11bd4cuda3std3__45__cpo6rbeginE[1];
.global .align 1 .b8 _ZN34_INTERNAL_a8930bb8_4_k_cu_4a1d11bd4cuda3std3__45__cpo4rendE[1];
.global .align 1 .b8 _ZN34_INTERNAL_a8930bb8_4_k_cu_4a1d11bd4cuda3std3__45__cpo7crbeginE[1];
.global .align 1 .b8 _ZN34_INTERNAL_a8930bb8_4_k_cu_4a1d11bd4cuda3std3__45__cpo5crendE[1];
.global .align 1 .b8 _ZN34_INTERNAL_a8930bb8_4_k_cu_4a1d11bd4cuda3std3__436_GLOBAL__N__a8930bb8_4_k_cu_4a1d11bd6ignoreE[1];
.global .align 1 .b8 _ZN34_INTERNAL_a8930bb8_4_k_cu_4a1d11bd4cuda3std3__419piecewise_constructE[1];
.global .align 1 .b8 _ZN34_INTERNAL_a8930bb8_4_k_cu_4a1d11bd4cuda3std3__48in_placeE[1];
.global .align 1 .b8 _ZN34_INTERNAL_a8930bb8_4_k_cu_4a1d11bd4cuda3std3__420unreachable_sentinelE[1];
.global .align 1 .b8 _ZN34_INTERNAL_a8930bb8_4_k_cu_4a1d11bd4cuda3std3__47nulloptE[1];
.global .align 1 .b8 _ZN34_INTERNAL_a8930bb8_4_k_cu_4a1d11bd4cuda3std3__48unexpectE[1];
.global .align 1 .b8 _ZN34_INTERNAL_a8930bb8_4_k_cu_4a1d11bd4cuda3std6ranges3__45__cpo4swapE[1];
.global .align 1 .b8 _ZN34_INTERNAL_a8930bb8_4_k_cu_4a1d11bd4cuda3std6ranges3__45__cpo9iter_moveE[1];
.global .align 1 .b8 _ZN34_INTERNAL_a8930bb8_4_k_cu_4a1d11bd4cuda3std6ranges3__45__cpo5beginE[1];
.global .align 1 .b8 _ZN34_INTERNAL_a8930bb8_4_k_cu_4a1d11bd4cuda3std6ranges3__45__cpo3endE[1];
.global .align 1 .b8 _ZN34_INTERNAL_a8930bb8_4_k_cu_4a1d11bd4cuda3std6ranges3__45__cpo6cbeginE[1];
.global .align 1 .b8 _ZN34_INTERNAL_a8930bb8_4_k_cu_4a1d11bd4cuda3std6ranges3__45__cpo4cendE[1];
.global .align 1 .b8 _ZN34_INTERNAL_a8930bb8_4_k_cu_4a1d11bd4cuda3std6ranges3__45__cpo7advanceE[1];
.global .align 1 .b8 _ZN34_INTERNAL_a8930bb8_4_k_cu_4a1d11bd4cuda3std6ranges3__45__cpo9iter_swapE[1];
.global .align 1 .b8 _ZN34_INTERNAL_a8930bb8_4_k_cu_4a1d11bd4cuda3std6ranges3__45__cpo4nextE[1];
.global .align 1 .b8 _ZN34_INTERNAL_a8930bb8_4_k_cu_4a1d11bd4cuda3std6ranges3__45__cpo4prevE[1];
.global .align 1 .b8 _ZN34_INTERNAL_a8930bb8_4_k_cu_4a1d11bd4cuda3std6ranges3__45__cpo4dataE[1];
.global .align 1 .b8 _ZN34_INTERNAL_a8930bb8_4_k_cu_4a1d11bd4cuda3std6ranges3__45__cpo5cdataE[1];
.global .align 1 .b8 _ZN34_INTERNAL_a8930bb8_4_k_cu_4a1d11bd4cuda3std6ranges3__45__cpo4sizeE[1];
.global .align 1 .b8 _ZN34_INTERNAL_a8930bb8_4_k_cu_4a1d11bd4cuda3std6ranges3__45__cpo5ssizeE[1];
.global .align 1 .b8 _ZN34_INTERNAL_a8930bb8_4_k_cu_4a1d11bd4cuda3std6ranges3__45__cpo8distanceE[1];
.global .align 1 .b8 _ZN34_INTERNAL_a8930bb8_4_k_cu_4a1d11bd6thrust24THRUST_300001_SM_1000_NS8cuda_cub3parE[1];
.global .align 1 .b8 _ZN34_INTERNAL_a8930bb8_4_k_cu_4a1d11bd6thrust24THRUST_300001_SM_1000_NS8cuda_cub10par_nosyncE[1];
.global .align 1 .b8 _ZN34_INTERNAL_a8930bb8_4_k_cu_4a1d11bd6thrust24THRUST_300001_SM_1000_NS6system6detail10sequential3seqE[1];
.global .align 1 .b8 _ZN34_INTERNAL_a8930bb8_4_k_cu_4a1d11bd6thrust24THRUST_300001_SM_1000_NS12placeholders2_1E[1];
.global .align 1 .b8 _ZN34_INTERNAL_a8930bb8_4_k_cu_4a1d11bd6thrust24THRUST_300001_SM_1000_NS12placeholders2_2E[1];
.global .align 1 .b8 _ZN34_INTERNAL_a8930bb8_4_k_cu_4a1d11bd6thrust24THRUST_300001_SM_1000_NS12placeholders2_3E[1];
.global .align 1 .b8 _ZN34_INTERNAL_a8930bb8_4_k_cu_4a1d11bd6thrust24THRUST_300001_SM_1000_NS12placeholders2_4E[1];
.global .align 1 .b8 _ZN34_INTERNAL_a8930bb8_4_k_cu_4a1d11bd6thrust24THRUST_300001_SM_1000_NS12placeholders2_5E[1];
.global .align 1 .b8 _ZN34_INTERNAL_a8930bb8_4_k_cu_4a1d11bd6thrust24THRUST_300001_SM_1000_NS12placeholders2_6E[1];
.global .align 1 .b8 _ZN34_INTERNAL_a8930bb8_4_k_cu_4a1d11bd6thrust24THRUST_300001_SM_1000_NS12placeholders2_7E[1];
.global .align 1 .b8 _ZN34_INTERNAL_a8930bb8_4_k_cu_4a1d11bd6thrust24THRUST_300001_SM_1000_NS12placeholders2_8E[1];
.global .align 1 .b8 _ZN34_INTERNAL_a8930bb8_4_k_cu_4a1d11bd6thrust24THRUST_300001_SM_1000_NS12placeholders2_9E[1];
.global .align 1 .b8 _ZN34_INTERNAL_a8930bb8_4_k_cu_4a1d11bd6thrust24THRUST_300001_SM_1000_NS12placeholders3_10E[1];
.global .align 1 .b8 _ZN34_INTERNAL_a8930bb8_4_k_cu_4a1d11bd6thrust24THRUST_300001_SM_1000_NS3seqE[1];
.extern .shared .align 16 .b8 s_in[];

.visible .entry _Z9is_sortedPiS_i(
	.param .u64 .ptr .align 1 _Z9is_sortedPiS_i_param_0,
	.param .u64 .ptr .align 1 _Z9is_sortedPiS_i_param_1,
	.param .u32 _Z9is_sortedPiS_i_param_2
)
{
	.reg .pred 	%p<7>;
	.reg .b32 	%r<26>;
	.reg .b64 	%rd<7>;

	ld.param.u64 	%rd1, [_Z9is_sortedPiS_i_param_0];
	ld.param.u64 	%rd2, [_Z9is_sortedPiS_i_param_1];
	ld.param.u32 	%r10, [_Z9is_sortedPiS_i_param_2];
	mov.u32 	%r1, %tid.x;
	mov.u32 	%r11, %ctaid.x;
	mov.u32 	%r25, %ntid.x;
	mad.lo.s32 	%r3, %r11, %r25, %r1;
	add.s32 	%r12, %r10, -1;
	setp.ge.s32 	%p1, %r3, %r12;
	mov.b32 	%r24, 0;
	@%p1 bra 	$L__BB0_2;
	cvta.to.global.u64 	%rd3, %rd1;
	mul.wide.s32 	%rd4, %r3, 4;
	add.s64 	%rd5, %rd3, %rd4;
	ld.global.u32 	%r13, [%rd5];
	ld.global.u32 	%r14, [%rd5+4];
	setp.gt.s32 	%p2, %r13, %r14;
	selp.u32 	%r24, 1, 0, %p2;
$L__BB0_2:
	shl.b32 	%r15, %r1, 2;
	mov.u32 	%r16, s_in;
	add.s32 	%r6, %r16, %r15;
	st.shared.u32 	[%r6], %r24;
	bar.sync 	0;
	setp.lt.u32 	%p3, %r25, 2;
	@%p3 bra 	$L__BB0_6;
$L__BB0_3:
	shr.u32 	%r8, %r25, 1;
	setp.ge.u32 	%p4, %r1, %r8;
	@%p4 bra 	$L__BB0_5;
	shl.b32 	%r17, %r8, 2;
	add.s32 	%r18, %r6, %r17;
	ld.shared.u32 	%r19, [%r18];
	ld.shared.u32 	%r20, [%r6];
	add.s32 	%r21, %r20, %r19;
	st.shared.u32 	[%r6], %r21;
$L__BB0_5:
	bar.sync 	0;
	setp.gt.u32 	%p5, %r25, 3;
	mov.u32 	%r25, %r8;
	@%p5 bra 	$L__BB0_3;
$L__BB0_6:
	setp.ne.s32 	%p6, %r1, 0;
	@%p6 bra 	$L__BB0_8;
	ld.shared.u32 	%r22, [s_in];
	cvta.to.global.u64 	%rd6, %rd2;
	atom.global.add.u32 	%r23, [%rd6], %r22;
$L__BB0_8:
	ret;

}
	// .globl	_ZN3cub18CUB_300001_SM_10006detail11EmptyKernelIvEEvv
.visible .entry _ZN3cub18CUB_300001_SM_10006detail11EmptyKernelIvEEvv()
{


	ret;

}


// ===== COMPILED SASS (sm_100) =====

	.target	sm_100

	.elftype	@"ET_EXEC"


//--------------------- .note.nv.tkinfo           --------------------------
	.section	.note.nv.tkinfo,"",@"SHT_NOTE"
	.sectionflags	@"SHF_NOTE_NV_TKINFO"
	.tkinfo
        /*0018*/ 	.word	0x00000002
        /*0030*/ 	.string	""
        /*0030*/ 	.string	"ptxas"
        /*0030*/ 	.string	"Cuda compilation tools, release 13.0, V13.0.88"
        /*0030*/ 	.string	"Build cuda_13.0.r13.0/compiler.36424714_0"
        /*0030*/ 	.string	"-arch sm_100 -m 64 "



//--------------------- .note.nv.cuinfo           --------------------------
	.section	.note.nv.cuinfo,"",@"SHT_NOTE"
	.sectionflags	@"SHF_NOTE_NV_CUINFO"
        /*0018*/ 	.short	0x0002
        /*001a*/ 	.short	0x0064
        /*001c*/ 	.short	0x0082
	.zero		2


//--------------------- .nv.info                  --------------------------
	.section	.nv.info,"",@"SHT_CUDA_INFO"
	.align	4


	//----- nvinfo : EIATTR_REGCOUNT
	.align		4
        /*0000*/ 	.byte	0x04, 0x2f
        /*0002*/ 	.short	(.L_44 - .L_43)
	.align		4
.L_43:
        /*0004*/ 	.word	index@(_Z9is_sortedPiS_i)
        /*0008*/ 	.word	0x0000000a


	//----- nvinfo : EIATTR_FRAME_SIZE
	.align		4
.L_44:
        /*000c*/ 	.byte	0x04, 0x11
        /*000e*/ 	.short	(.L_46 - .L_45)
	.align		4
.L_45:
        /*0010*/ 	.word	index@(_Z9is_sortedPiS_i)
        /*0014*/ 	.word	0x00000000


	//----- nvinfo : EIATTR_REGCOUNT
	.align		4
.L_46:
        /*0018*/ 	.byte	0x04, 0x2f
        /*001a*/ 	.short	(.L_48 - .L_47)
	.align		4
.L_47:
        /*001c*/ 	.word	index@(_ZN3cub18CUB_300001_SM_10006detail11EmptyKernelIvEEvv)
        /*0020*/ 	.word	0x00000004


	//----- nvinfo : EIATTR_FRAME_SIZE
	.align		4
.L_48:
        /*0024*/ 	.byte	0x04, 0x11
        /*0026*/ 	.short	(.L_50 - .L_49)
	.align		4
.L_49:
        /*0028*/ 	.word	index@(_ZN3cub18CUB_300001_SM_10006detail11EmptyKernelIvEEvv)
        /*002c*/ 	.word	0x00000000


	//----- nvinfo : EIATTR_MIN_STACK_SIZE
	.align		4
.L_50:
        /*0030*/ 	.byte	0x04, 0x12
        /*0032*/ 	.short	(.L_52 - .L_51)
	.align		4
.L_51:
        /*0034*/ 	.word	index@(_ZN3cub18CUB_300001_SM_10006detail11EmptyKernelIvEEvv)
        /*0038*/ 	.word	0x00000000


	//----- nvinfo : EIATTR_MIN_STACK_SIZE
	.align		4
.L_52:
        /*003c*/ 	.byte	0x04, 0x12
        /*003e*/ 	.short	(.L_54 - .L_53)
	.align		4
.L_53:
        /*0040*/ 	.word	index@(_Z9is_sortedPiS_i)
        /*0044*/ 	.word	0x00000000
.L_54:


//--------------------- .nv.compat                --------------------------
	.section	.nv.compat,"",@"SHT_CUDA_COMPAT_INFO"
	.align	4
        /*0000*/ 	.byte	0x02, 0x09, 0x00, 0x00, 0x02, 0x02, 0x01, 0x00, 0x02, 0x05, 0x05, 0x00, 0x03, 0x07, 0x01, 0x01
        /*0010*/ 	.byte	0x02, 0x03, 0x00, 0x00, 0x02, 0x06, 0x01, 0x00, 0x04, 0x0b, 0x08, 0x00, 0x09, 0x00, 0x00, 0x00
        /*0020*/ 	.byte	0x00, 0x00, 0x00, 0x00


//--------------------- .nv.info._ZN3cub18CUB_300001_SM_10006detail11EmptyKernelIvEEvv --------------------------
	.section	.nv.info._ZN3cub18CUB_300001_SM_10006detail11EmptyKernelIvEEvv,"",@"SHT_CUDA_INFO"
	.sectionflags	@""
	.align	4


	//----- nvinfo : EIATTR_CUDA_API_VERSION
	.align		4
        /*0000*/ 	.byte	0x04, 0x37
        /*0002*/ 	.short	(.L_56 - .L_55)
.L_55:
        /*0004*/ 	.word	0x00000082


	//----- nvinfo : EIATTR_SPARSE_MMA_MASK
	.align		4
.L_56:
        /*0008*/ 	.byte	0x03, 0x50
        /*000a*/ 	.short	0x0000


	//----- nvinfo : EIATTR_MAXREG_COUNT
	.align		4
        /*000c*/ 	.byte	0x03, 0x1b
        /*000e*/ 	.short	0x00ff


	//----- nvinfo : EIATTR_MERCURY_ISA_VERSION
	.align		4
        /*0010*/ 	.byte	0x03, 0x5f
        /*0012*/ 	.short	0x0101


	//----- nvinfo : EIATTR_VRC_CTA_INIT_COUNT
	.align		4
        /*0014*/ 	.byte	0x02, 0x4a
	.zero		1
	.zero		1


	//----- nvinfo : EIATTR_EXIT_INSTR_OFFSETS
	.align		4
        /*0018*/ 	.byte	0x04, 0x1c
        /*001a*/ 	.short	(.L_58 - .L_57)


	//   ....[0]....
.L_57:
        /*001c*/ 	.word	0x00000010


	//----- nvinfo : EIATTR_SW_WAR
	.align		4
.L_58:
        /*0020*/ 	.byte	0x04, 0x36
        /*0022*/ 	.short	(.L_60 - .L_59)
.L_59:
        /*0024*/ 	.word	0x00000008
.L_60:


//--------------------- .nv.info._Z9is_sortedPiS_i --------------------------
	.section	.nv.info._Z9is_sortedPiS_i,"",@"SHT_CUDA_INFO"
	.sectionflags	@""
	.align	4


	//----- nvinfo : EIATTR_CUDA_API_VERSION
	.align		4
        /*0000*/ 	.byte	0x04, 0x37
        /*0002*/ 	.short	(.L_62 - .L_61)
.L_61:
        /*0004*/ 	.word	0x00000082


	//----- nvinfo : EIATTR_KPARAM_INFO
	.align		4
.L_62:
        /*0008*/ 	.byte	0x04, 0x17
        /*000a*/ 	.short	(.L_64 - .L_63)
.L_63:
        /*000c*/ 	.word	0x00000000
        /*0010*/ 	.short	0x0002
        /*0012*/ 	.short	0x0010
        /*0014*/ 	.byte	0x00, 0xf0, 0x11, 0x00


	//----- nvinfo : EIATTR_KPARAM_INFO
	.align		4
.L_64:
        /*0018*/ 	.byte	0x04, 0x17
        /*001a*/ 	.short	(.L_66 - .L_65)
.L_65:
        /*001c*/ 	.word	0x00000000
        /*0020*/ 	.short	0x0001
        /*0022*/ 	.short	0x0008
        /*0024*/ 	.byte	0x00, 0xf5, 0x21, 0x00


	//----- nvinfo : EIATTR_KPARAM_INFO
	.align		4
.L_66:
        /*0028*/ 	.byte	0x04, 0x17
        /*002a*/ 	.short	(.L_68 - .L_67)
.L_67:
        /*002c*/ 	.word	0x00000000
        /*0030*/ 	.short	0x0000
        /*0032*/ 	.short	0x0000
        /*0034*/ 	.byte	0x00, 0xf5, 0x21, 0x00


	//----- nvinfo : EIATTR_SPARSE_MMA_MASK
	.align		4
.L_68:
        /*0038*/ 	.byte	0x03, 0x50
        /*003a*/ 	.short	0x0000


	//----- nvinfo : EIATTR_MAXREG_COUNT
	.align		4
        /*003c*/ 	.byte	0x03, 0x1b
        /*003e*/ 	.short	0x00ff


	//----- nvinfo : EIATTR_NUM_BARRIERS
	.align		4
        /*0040*/ 	.byte	0x02, 0x4c
        /*0042*/ 	.byte	0x01
	.zero		1


	//----- nvinfo : EIATTR_MERCURY_ISA_VERSION
	.align		4
        /*0044*/ 	.byte	0x03, 0x5f
        /*0046*/ 	.short	0x0101


	//----- nvinfo : EIATTR_VRC_CTA_INIT_COUNT
	.align		4
        /*0048*/ 	.byte	0x02, 0x4a
	.zero		1
	.zero		1


	//----- nvinfo : EIATTR_EXIT_INSTR_OFFSETS
	.align		4
        /*004c*/ 	.byte	0x04, 0x1c
        /*004e*/ 	.short	(.L_70 - .L_69)


	//   ....[0]....
.L_69:
        /*0050*/ 	.word	0x00000240


	//   ....[1]....
        /*0054*/ 	.word	0x000002b0


	//----- nvinfo : EIATTR_CBANK_PARAM_SIZE
	.align		4
.L_70:
        /*0058*/ 	.byte	0x03, 0x19
        /*005a*/ 	.short	0x0014


	//----- nvinfo : EIATTR_PARAM_CBANK
	.align		4
        /*005c*/ 	.byte	0x04, 0x0a
        /*005e*/ 	.short	(.L_72 - .L_71)
	.align		4
.L_71:
        /*0060*/ 	.word	index@(.nv.constant0._Z9is_sortedPiS_i)
        /*0064*/ 	.short	0x0380
        /*0066*/ 	.short	0x0014


	//----- nvinfo : EIATTR_SW_WAR
	.align		4
.L_72:
        /*0068*/ 	.byte	0x04, 0x36
        /*006a*/ 	.short	(.L_74 - .L_73)
.L_73:
        /*006c*/ 	.word	0x00000008
.L_74:


//--------------------- .nv.callgraph             --------------------------
	.section	.nv.callgraph,"",@"SHT_CUDA_CALLGRAPH"
	.align	4
	.sectionentsize	8
	.align		4
        /*0000*/ 	.word	0x00000000
	.align		4
        /*0004*/ 	.word	0xffffffff
	.align		4
        /*0008*/ 	.word	0x00000000
	.align		4
        /*000c*/ 	.word	0xfffffffe
	.align		4
        /*0010*/ 	.word	0x00000000
	.align		4
        /*0014*/ 	.word	0xfffffffd
	.align		4
        /*0018*/ 	.word	0x00000000
	.align		4
        /*001c*/ 	.word	0xfffffffc


//--------------------- .nv.constant4             --------------------------
	.section	.nv.constant4,"a",@progbits
	.align	8
	.align		8
.nv.constant4:
        /*0000*/ 	.dword	_ZN34_INTERNAL_a8930bb8_4_k_cu_4a1d11bd4cuda3std3__45__cpo5beginE
	.align		8
        /*0008*/ 	.dword	_ZN34_INTERNAL_a8930bb8_4_k_cu_4a1d11bd4cuda3std3__45__cpo3endE
	.align		8
        /*0010*/ 	.dword	_ZN34_INTERNAL_a8930bb8_4_k_cu_4a1d11bd4cuda3std3__45__cpo6cbeginE
	.align		8
        /*0018*/ 	.dword	_ZN34_INTERNAL_a8930bb8_4_k_cu_4a1d11bd4cuda3std3__45__cpo4cendE
	.align		8
        /*0020*/ 	.dword	_ZN34_INTERNAL_a8930bb8_4_k_cu_4a1d11bd4cuda3std3__45__cpo6rbeginE
	.align		8
        /*0028*/ 	.dword	_ZN34_INTERNAL_a8930bb8_4_k_cu_4a1d11bd4cuda3std3__45__cpo4rendE
	.align		8
        /*0030*/ 	.dword	_ZN34_INTERNAL_a8930bb8_4_k_cu_4a1d11bd4cuda3std3__45__cpo7crbeginE
	.align		8
        /*0038*/ 	.dword	_ZN34_INTERNAL_a8930bb8_4_k_cu_4a1d11bd4cuda3std3__45__cpo5crendE
	.align		8
        /*0040*/ 	.dword	_ZN34_INTERNAL_a8930bb8_4_k_cu_4a1d11bd4cuda3std3__436_GLOBAL__N__a8930bb8_4_k_cu_4a1d11bd6ignoreE
	.align		8
        /*0048*/ 	.dword	_ZN34_INTERNAL_a8930bb8_4_k_cu_4a1d11bd4cuda3std3__419piecewise_constructE
	.align		8
        /*0050*/ 	.dword	_ZN34_INTERNAL_a8930bb8_4_k_cu_4a1d11bd4cuda3std3__48in_placeE
	.align		8
        /*0058*/ 	.dword	_ZN34_INTERNAL_a8930bb8_4_k_cu_4a1d11bd4cuda3std3__420unreachable_sentinelE
	.align		8
        /*0060*/ 	.dword	_ZN34_INTERNAL_a8930bb8_4_k_cu_4a1d11bd4cuda3std3__47nulloptE
	.align		8
        /*0068*/ 	.dword	_ZN34_INTERNAL_a8930bb8_4_k_cu_4a1d11bd4cuda3std3__48unexpectE
	.align		8
        /*0070*/ 	.dword	_ZN34_INTERNAL_a8930bb8_4_k_cu_4a1d11bd4cuda3std6ranges3__45__cpo4swapE
	.align		8
        /*0078*/ 	.dword	_ZN34_INTERNAL_a8930bb8_4_k_cu_4a1d11bd4cuda3std6ranges3__45__cpo9iter_moveE
	.align		8
        /*0080*/ 	.dword	_ZN34_INTERNAL_a8930bb8_4_k_cu_4a1d11bd4cuda3std6ranges3__45__cpo5beginE
	.align		8
        /*0088*/ 	.dword	_ZN34_INTERNAL_a8930bb8_4_k_cu_4a1d11bd4cuda3std6ranges3__45__cpo3endE
	.align		8
        /*0090*/ 	.dword	_ZN34_INTERNAL_a8930bb8_4_k_cu_4a1d11bd4cuda3std6ranges3__45__cpo6cbeginE
	.align		8
        /*0098*/ 	.dword	_ZN34_INTERNAL_a8930bb8_4_k_cu_4a1d11bd4cuda3std6ranges3__45__cpo4cendE
	.align		8
        /*00a0*/ 	.dword	_ZN34_INTERNAL_a8930bb8_4_k_cu_4a1d11bd4cuda3std6ranges3__45__cpo7advanceE
	.align		8
        /*00a8*/ 	.dword	_ZN34_INTERNAL_a8930bb8_4_k_cu_4a1d11bd4cuda3std6ranges3__45__cpo9iter_swapE
	.align		8
        /*00b0*/ 	.dword	_ZN34_INTERNAL_a8930bb8_4_k_cu_4a1d11bd4cuda3std6ranges3__45__cpo4nextE
	.align		8
        /*00b8*/ 	.dword	_ZN34_INTERNAL_a8930bb8_4_k_cu_4a1d11bd4cuda3std6ranges3__45__cpo4prevE
	.align		8
        /*00c0*/ 	.dword	_ZN34_INTERNAL_a8930bb8_4_k_cu_4a1d11bd4cuda3std6ranges3__45__cpo4dataE
	.align		8
        /*00c8*/ 	.dword	_ZN34_INTERNAL_a8930bb8_4_k_cu_4a1d11bd4cuda3std6ranges3__45__cpo5cdataE
	.align		8
        /*00d0*/ 	.dword	_ZN34_INTERNAL_a8930bb8_4_k_cu_4a1d11bd4cuda3std6ranges3__45__cpo4sizeE
	.align		8
        /*00d8*/ 	.dword	_ZN34_INTERNAL_a8930bb8_4_k_cu_4a1d11bd4cuda3std6ranges3__45__cpo5ssizeE
	.align		8
        /*00e0*/ 	.dword	_ZN34_INTERNAL_a8930bb8_4_k_cu_4a1d11bd4cuda3std6ranges3__45__cpo8distanceE
	.align		8
        /*00e8*/ 	.dword	_ZN34_INTERNAL_a8930bb8_4_k_cu_4a1d11bd6thrust24THRUST_300001_SM_1000_NS8cuda_cub3parE
	.align		8
        /*00f0*/ 	.dword	_ZN34_INTERNAL_a8930bb8_4_k_cu_4a1d11bd6thrust24THRUST_300001_SM_1000_NS8cuda_cub10par_nosyncE
	.align		8
        /*00f8*/ 	.dword	_ZN34_INTERNAL_a8930bb8_4_k_cu_4a1d11bd6thrust24THRUST_300001_SM_1000_NS6system6detail10sequential3seqE
	.align		8
        /*0100*/ 	.dword	_ZN34_INTERNAL_a8930bb8_4_k_cu_4a1d11bd6thrust24THRUST_300001_SM_1000_NS12placeholders2_1E
	.align		8
        /*0108*/ 	.dword	_ZN34_INTERNAL_a8930bb8_4_k_cu_4a1d11bd6thrust24THRUST_300001_SM_1000_NS12placeholders2_2E
	.align		8
        /*0110*/ 	.dword	_ZN34_INTERNAL_a8930bb8_4_k_cu_4a1d11bd6thrust24THRUST_300001_SM_1000_NS12placeholders2_3E
	.align		8
        /*0118*/ 	.dword	_ZN34_INTERNAL_a8930bb8_4_k_cu_4a1d11bd6thrust24THRUST_300001_SM_1000_NS12placeholders2_4E
	.align		8
        /*0120*/ 	.dword	_ZN34_INTERNAL_a8930bb8_4_k_cu_4a1d11bd6thrust24THRUST_300001_SM_1000_NS12placeholders2_5E
	.align		8
        /*0128*/ 	.dword	_ZN34_INTERNAL_a8930bb8_4_k_cu_4a1d11bd6thrust24THRUST_300001_SM_1000_NS12placeholders2_6E
	.align		8
        /*0130*/ 	.dword	_ZN34_INTERNAL_a8930bb8_4_k_cu_4a1d11bd6thrust24THRUST_300001_SM_1000_NS12placeholders2_7E
	.align		8
        /*0138*/ 	.dword	_ZN34_INTERNAL_a8930bb8_4_k_cu_4a1d11bd6thrust24THRUST_300001_SM_1000_NS12placeholders2_8E
	.align		8
        /*0140*/ 	.dword	_ZN34_INTERNAL_a8930bb8_4_k_cu_4a1d11bd6thrust24THRUST_300001_SM_1000_NS12placeholders2_9E
	.align		8
        /*0148*/ 	.dword	_ZN34_INTERNAL_a8930bb8_4_k_cu_4a1d11bd6thrust24THRUST_300001_SM_1000_NS12placeholders3_10E
	.align		8
        /*0150*/ 	.dword	_ZN34_INTERNAL_a8930bb8_4_k_cu_4a1d11bd6thrust24THRUST_300001_SM_1000_NS3seqE


//--------------------- .text._ZN3cub18CUB_300001_SM_10006detail11EmptyKernelIvEEvv --------------------------
	.section	.text._ZN3cub18CUB_300001_SM_10006detail11EmptyKernelIvEEvv,"ax",@progbits
	.align	128
        .global         _ZN3cub18CUB_300001_SM_10006detail11EmptyKernelIvEEvv
        .type           _ZN3cub18CUB_300001_SM_10006detail11EmptyKernelIvEEvv,@function
        .size           _ZN3cub18CUB_300001_SM_10006detail11EmptyKernelIvEEvv,(.L_x_4 - _ZN3cub18CUB_300001_SM_10006detail11EmptyKernelIvEEvv)
        .other          _ZN3cub18CUB_300001_SM_10006detail11EmptyKernelIvEEvv,@"STO_CUDA_ENTRY STV_DEFAULT"
_ZN3cub18CUB_300001_SM_10006detail11EmptyKernelIvEEvv:
.text._ZN3cub18CUB_300001_SM_10006detail11EmptyKernelIvEEvv:
[----:B------:R-:W-:Y:S01]  /*0000*/  LDC R1, c[0x0][0x37c] ;  /* 0x0000df00ff017b82 */ /* 0x000fe20000000800 */
[----:B------:R-:W-:Y:S05]  /*0010*/  EXIT ;  /* 0x000000000000794d */ /* 0x000fea0003800000 */
.L_x_0:
[----:B------:R-:W-:-:S00]  /*0020*/  BRA `(.L_x_0) ;  /* 0xfffffffc00fc7947 */ /* 0x000fc0000383ffff */
[----:B------:R-:W-:-:S00]  /*0030*/  NOP ;  /* 0x0000000000007918 */ /* 0x000fc00000000000 */
        /* <DEDUP_REMOVED lines=12> */
.L_x_4:


//--------------------- .text._Z9is_sortedPiS_i   --------------------------
	.section	.text._Z9is_sortedPiS_i,"ax",@progbits
	.align	128
        .global         _Z9is_sortedPiS_i
        .type           _Z9is_sortedPiS_i,@function
        .size           _Z9is_sortedPiS_i,(.L_x_5 - _Z9is_sortedPiS_i)
        .other          _Z9is_sortedPiS_i,@"STO_CUDA_ENTRY STV_DEFAULT"
_Z9is_sortedPiS_i:
.text._Z9is_sortedPiS_i:
[----:B------:R-:W-:Y:S01]  /*0000*/  LDC R1, c[0x0][0x37c] ;  /* 0x0000df00ff017b82 */ /* 0x000fe20000000800 */
[----:B------:R-:W0:Y:S07]  /*0010*/  S2R R7, SR_TID.X ;  /* 0x0000000000077919 */ /* 0x000e2e0000002100 */
[----:B------:R-:W0:Y:S01]  /*0020*/  S2UR UR5, SR_CTAID.X ;  /* 0x00000000000579c3 */ /* 0x000e220000002500 */
[----:B------:R-:W1:Y:S01]  /*0030*/  LDCU UR4, c[0x0][0x390] ;  /* 0x00007200ff0477ac */ /* 0x000e620008000800 */
[----:B------:R-:W2:Y:S06]  /*0040*/  LDCU.64 UR6, c[0x0][0x358] ;  /* 0x00006b00ff0677ac */ /* 0x000eac0008000a00 */
[----:B------:R-:W0:Y:S01]  /*0050*/  LDC R0, c[0x0][0x360] ;  /* 0x0000d800ff007b82 */ /* 0x000e220000000800 */
[----:B-1----:R-:W-:Y:S01]  /*0060*/  UIADD3 UR4, UPT, UPT, UR4, -0x1, URZ ;  /* 0xffffffff04047890 */ /* 0x002fe2000fffe0ff */
[----:B0-----:R-:W-:-:S05]  /*0070*/  IMAD R5, R0, UR5, R7 ;  /* 0x0000000500057c24 */ /* 0x001fca000f8e0207 */
[----:B------:R-:W-:-:S13]  /*0080*/  ISETP.GE.AND P2, PT, R5, UR4, PT ;  /* 0x0000000405007c0c */ /* 0x000fda000bf46270 */
[----:B------:R-:W0:Y:S02]  /*0090*/  @!P2 LDC.64 R2, c[0x0][0x380] ;  /* 0x0000e000ff02ab82 */ /* 0x000e240000000a00 */
[----:B0-----:R-:W-:-:S05]  /*00a0*/  @!P2 IMAD.WIDE R2, R5, 0x4, R2 ;  /* 0x000000040502a825 */ /* 0x001fca00078e0202 */
[----:B--2---:R-:W2:Y:S04]  /*00b0*/  @!P2 LDG.E R5, desc[UR6][R2.64] ;  /* 0x000000060205a981 */ /* 0x004ea8000c1e1900 */
[----:B------:R-:W2:Y:S01]  /*00c0*/  @!P2 LDG.E R6, desc[UR6][R2.64+0x4] ;  /* 0x000004060206a981 */ /* 0x000ea2000c1e1900 */
[----:B------:R-:W0:Y:S01]  /*00d0*/  S2UR UR5, SR_CgaCtaId ;  /* 0x00000000000579c3 */ /* 0x000e220000008800 */
[----:B------:R-:W-:Y:S01]  /*00e0*/  UMOV UR4, 0x400 ;  /* 0x0000040000047882 */ /* 0x000fe20000000000 */
[----:B------:R-:W-:Y:S01]  /*00f0*/  ISETP.GE.U32.AND P3, PT, R0, 0x2, PT ;  /* 0x000000020000780c */ /* 0x000fe20003f66070 */
[----:B------:R-:W-:Y:S01]  /*0100*/  IMAD.MOV.U32 R4, RZ, RZ, RZ ;  /* 0x000000ffff047224 */ /* 0x000fe200078e00ff */
[----:B------:R-:W-:Y:S01]  /*0110*/  ISETP.NE.AND P0, PT, R7, RZ, PT ;  /* 0x000000ff0700720c */ /* 0x000fe20003f05270 */
[----:B0-----:R-:W-:Y:S01]  /*0120*/  ULEA UR4, UR5, UR4, 0x18 ;  /* 0x0000000405047291 */ /* 0x001fe2000f8ec0ff */
[----:B--2---:R-:W-:-:S05]  /*0130*/  @!P2 ISETP.GT.AND P1, PT, R5, R6, PT ;  /* 0x000000060500a20c */ /* 0x004fca0003f24270 */
[----:B------:R-:W-:Y:S02]  /*0140*/  LEA R5, R7, UR4, 0x2 ;  /* 0x0000000407057c11 */ /* 0x000fe4000f8e10ff */
[----:B------:R-:W-:-:S05]  /*0150*/  @!P2 SEL R4, RZ, 0x1, !P1 ;  /* 0x00000001ff04a807 */ /* 0x000fca0004800000 */
[----:B------:R0:W-:Y:S01]  /*0160*/  STS [R5], R4 ;  /* 0x0000000405007388 */ /* 0x0001e20000000800 */
[----:B------:R-:W-:Y:S06]  /*0170*/  BAR.SYNC.DEFER_BLOCKING 0x0 ;  /* 0x0000000000007b1d */ /* 0x000fec0000010000 */
[----:B------:R-:W-:Y:S05]  /*0180*/  @!P3 BRA `(.L_x_1) ;  /* 0x00000000002cb947 */ /* 0x000fea0003800000 */
.L_x_2:
[----:B------:R-:W-:-:S04]  /*0190*/  SHF.R.U32.HI R6, RZ, 0x1, R0 ;  /* 0x00000001ff067819 */ /* 0x000fc80000011600 */
[----:B------:R-:W-:-:S13]  /*01a0*/  ISETP.GE.U32.AND P1, PT, R7, R6, PT ;  /* 0x000000060700720c */ /* 0x000fda0003f26070 */
[----:B------:R-:W-:Y:S01]  /*01b0*/  @!P1 IMAD R2, R6, 0x4, R5 ;  /* 0x0000000406029824 */ /* 0x000fe200078e0205 */
[----:B------:R-:W-:Y:S05]  /*01c0*/  @!P1 LDS R3, [R5] ;  /* 0x0000000005039984 */ /* 0x000fea0000000800 */
[----:B------:R-:W0:Y:S02]  /*01d0*/  @!P1 LDS R2, [R2] ;  /* 0x0000000002029984 */ /* 0x000e240000000800 */
[----:B0-----:R-:W-:-:S05]  /*01e0*/  @!P1 IMAD.IADD R4, R2, 0x1, R3 ;  /* 0x0000000102049824 */ /* 0x001fca00078e0203 */
[----:B------:R1:W-:Y:S01]  /*01f0*/  @!P1 STS [R5], R4 ;  /* 0x0000000405009388 */ /* 0x0003e20000000800 */
[----:B------:R-:W-:Y:S01]  /*0200*/  BAR.SYNC.DEFER_BLOCKING 0x0 ;  /* 0x0000000000007b1d */ /* 0x000fe20000010000 */
[----:B------:R-:W-:Y:S01]  /*0210*/  ISETP.GT.U32.AND P1, PT, R0, 0x3, PT ;  /* 0x000000030000780c */ /* 0x000fe20003f24070 */
[----:B------:R-:W-:-:S12]  /*0220*/  IMAD.MOV.U32 R0, RZ, RZ, R6 ;  /* 0x000000ffff007224 */ /* 0x000fd800078e0006 */
[----:B-1----:R-:W-:Y:S05]  /*0230*/  @P1 BRA `(.L_x_2) ;  /* 0xfffffffc00d41947 */ /* 0x002fea000383ffff */
.L_x_1:
[----:B------:R-:W-:Y:S05]  /*0240*/  @P0 EXIT ;  /* 0x000000000000094d */ /* 0x000fea0003800000 */
[----:B------:R-:W1:Y:S01]  /*0250*/  S2UR UR5, SR_CgaCtaId ;  /* 0x00000000000579c3 */ /* 0x000e620000008800 */
[----:B------:R-:W-:-:S07]  /*0260*/  UMOV UR4, 0x400 ;  /* 0x0000040000047882 */ /* 0x000fce0000000000 */
[----:B------:R-:W2:Y:S01]  /*0270*/  LDC.64 R2, c[0x0][0x388] ;  /* 0x0000e200ff027b82 */ /* 0x000ea20000000a00 */
[----:B-1----:R-:W-:-:S09]  /*0280*/  ULEA UR4, UR5, UR4, 0x18 ;  /* 0x0000000405047291 */ /* 0x002fd2000f8ec0ff */
[----:B0-----:R-:W2:Y:S04]  /*0290*/  LDS R5, [UR4] ;  /* 0x00000004ff057984 */ /* 0x001ea80008000800 */
[----:B--2---:R-:W-:Y:S01]  /*02a0*/  REDG.E.ADD.STRONG.GPU desc[UR6][R2.64], R5 ;  /* 0x000000050200798e */ /* 0x004fe2000c12e106 */
[----:B------:R-:W-:Y:S05]  /*02b0*/  EXIT ;  /* 0x000000000000794d */ /* 0x000fea0003800000 */
.L_x_3:
        /* <DEDUP_REMOVED lines=12> */
.L_x_5:


//--------------------- .nv.shared._ZN3cub18CUB_300001_SM_10006detail11EmptyKernelIvEEvv --------------------------
	.section	.nv.shared._ZN3cub18CUB_300001_SM_10006detail11EmptyKernelIvEEvv,"aw",@nobits
	.sectionflags	@""
	.align	16
	.zero		1024


//--------------------- .nv.shared.reserved.0     --------------------------
	.section	.nv.shared.reserved.0,"aw",@nobits
	.weak		__nv_reservedSMEM_offset_0_alias
	.size		__nv_reservedSMEM_offset_0_alias, 0, 64
	.other		__nv_reservedSMEM_offset_0_alias,@"STO_CUDA_RESERVED_SHARED STV_DEFAULT"
__nv_reservedSMEM_offset_0_alias:
	.zero		0
	.zero		64


//--------------------- .nv.global                --------------------------
	.section	.nv.global,"aw",@nobits
.nv.global:
	.type		_ZN34_INTERNAL_a8930bb8_4_k_cu_4a1d11bd6thrust24THRUST_300001_SM_1000_NS3seqE,@object
	.size		_ZN34_INTERNAL_a8930bb8_4_k_cu_4a1d11bd6thrust24THRUST_300001_SM_1000_NS3seqE,(_ZN34_INTERNAL_a8930bb8_4_k_cu_4a1d11bd4cuda3std3__48in_placeE - _ZN34_INTERNAL_a8930bb8_4_k_cu_4a1d11bd6thrust24THRUST_300001_SM_1000_NS3seqE)
_ZN34_INTERNAL_a8930bb8_4_k_cu_4a1d11bd6thrust24THRUST_300001_SM_1000_NS3seqE:
	.zero		1
	.type		_ZN34_INTERNAL_a8930bb8_4_k_cu_4a1d11bd4cuda3std3__48in_placeE,@object
	.size		_ZN34_INTERNAL_a8930bb8_4_k_cu_4a1d11bd4cuda3std3__48in_placeE,(_ZN34_INTERNAL_a8930bb8_4_k_cu_4a1d11bd4cuda3std6ranges3__45__cpo4sizeE - _ZN34_INTERNAL_a8930bb8_4_k_cu_4a1d11bd4cuda3std3__48in_placeE)
_ZN34_INTERNAL_a8930bb8_4_k_cu_4a1d11bd4cuda3std3__48in_placeE:
	.zero		1
	.type		_ZN34_INTERNAL_a8930bb8_4_k_cu_4a1d11bd4cuda3std6ranges3__45__cpo4sizeE,@object
	.size		_ZN34_INTERNAL_a8930bb8_4_k_cu_4a1d11bd4cuda3std6ranges3__45__cpo4sizeE,(_ZN34_INTERNAL_a8930bb8_4_k_cu_4a1d11bd6thrust24THRUST_300001_SM_1000_NS12placeholders2_3E - _ZN34_INTERNAL_a8930bb8_4_k_cu_4a1d11bd4cuda3std6ranges3__45__cpo4sizeE)
_ZN34_INTERNAL_a8930bb8_4_k_cu_4a1d11bd4cuda3std6ranges3__45__cpo4sizeE:
	.zero		1
	.type		_ZN34_INTERNAL_a8930bb8_4_k_cu_4a1d11bd6thrust24THRUST_300001_SM_1000_NS12placeholders2_3E,@object
	.size		_ZN34_INTERNAL_a8930bb8_4_k_cu_4a1d11bd6thrust24THRUST_300001_SM_1000_NS12placeholders2_3E,(_ZN34_INTERNAL_a8930bb8_4_k_cu_4a1d11bd4cuda3std3__45__cpo6cbeginE - _ZN34_INTERNAL_a8930bb8_4_k_cu_4a1d11bd6thrust24THRUST_300001_SM_1000_NS12placeholders2_3E)
_ZN34_INTERNAL_a8930bb8_4_k_cu_4a1d11bd6thrust24THRUST_300001_SM_1000_NS12placeholders2_3E:
	.zero		1
	.type		_ZN34_INTERNAL_a8930bb8_4_k_cu_4a1d11bd4cuda3std3__45__cpo6cbeginE,@object
	.size		_ZN34_INTERNAL_a8930bb8_4_k_cu_4a1d11bd4cuda3std3__45__cpo6cbeginE,(_ZN34_INTERNAL_a8930bb8_4_k_cu_4a1d11bd4cuda3std6ranges3__45__cpo6cbeginE - _ZN34_INTERNAL_a8930bb8_4_k_cu_4a1d11bd4cuda3std3__45__cpo6cbeginE)
_ZN34_INTERNAL_a8930bb8_4_k_cu_4a1d11bd4cuda3std3__45__cpo6cbeginE:
	.zero		1
	.type		_ZN34_INTERNAL_a8930bb8_4_k_cu_4a1d11bd4cuda3std6ranges3__45__cpo6cbeginE,@object
	.size		_ZN34_INTERNAL_a8930bb8_4_k_cu_4a1d11bd4cuda3std6ranges3__45__cpo6cbeginE,(_ZN34_INTERNAL_a8930bb8_4_k_cu_4a1d11bd6thrust24THRUST_300001_SM_1000_NS12placeholders2_7E - _ZN34_INTERNAL_a8930bb8_4_k_cu_4a1d11bd4cuda3std6ranges3__45__cpo6cbeginE)
_ZN34_INTERNAL_a8930bb8_4_k_cu_4a1d11bd4cuda3std6ranges3__45__cpo6cbeginE:
	.zero		1
	.type		_ZN34_INTERNAL_a8930bb8_4_k_cu_4a1d11bd6thrust24THRUST_300001_SM_1000_NS12placeholders2_7E,@object
	.size		_ZN34_INTERNAL_a8930bb8_4_k_cu_4a1d11bd6thrust24THRUST_300001_SM_1000_NS12placeholders2_7E,(_ZN34_INTERNAL_a8930bb8_4_k_cu_4a1d11bd4cuda3std3__45__cpo7crbeginE - _ZN34_INTERNAL_a8930bb8_4_k_cu_4a1d11bd6thrust24THRUST_300001_SM_1000_NS12placeholders2_7E)
_ZN34_INTERNAL_a8930bb8_4_k_cu_4a1d11bd6thrust24THRUST_300001_SM_1000_NS12placeholders2_7E:
	.zero		1
	.type		_ZN34_INTERNAL_a8930bb8_4_k_cu_4a1d11bd4cuda3std3__45__cpo7crbeginE,@object
	.size		_ZN34_INTERNAL_a8930bb8_4_k_cu_4a1d11bd4cuda3std3__45__cpo7crbeginE,(_ZN34_INTERNAL_a8930bb8_4_k_cu_4a1d11bd4cuda3std6ranges3__45__cpo4nextE - _ZN34_INTERNAL_a8930bb8_4_k_cu_4a1d11bd4cuda3std3__45__cpo7crbeginE)
_ZN34_INTERNAL_a8930bb8_4_k_cu_4a1d11bd4cuda3std3__45__cpo7crbeginE:
	.zero		1
	.type		_ZN34_INTERNAL_a8930bb8_4_k_cu_4a1d11bd4cuda3std6ranges3__45__cpo4nextE,@object
	.size		_ZN34_INTERNAL_a8930bb8_4_k_cu_4a1d11bd4cuda3std6ranges3__45__cpo4nextE,(_ZN34_INTERNAL_a8930bb8_4_k_cu_4a1d11bd4cuda3std6ranges3__45__cpo4swapE - _ZN34_INTERNAL_a8930bb8_4_k_cu_4a1d11bd4cuda3std6ranges3__45__cpo4nextE)
_ZN34_INTERNAL_a8930bb8_4_k_cu_4a1d11bd4cuda3std6ranges3__45__cpo4nextE:
	.zero		1
	.type		_ZN34_INTERNAL_a8930bb8_4_k_cu_4a1d11bd4cuda3std6ranges3__45__cpo4swapE,@object
	.size		_ZN34_INTERNAL_a8930bb8_4_k_cu_4a1d11bd4cuda3std6ranges3__45__cpo4swapE,(_ZN34_INTERNAL_a8930bb8_4_k_cu_4a1d11bd6thrust24THRUST_300001_SM_1000_NS8cuda_cub10par_nosyncE - _ZN34_INTERNAL_a8930bb8_4_k_cu_4a1d11bd4cuda3std6ranges3__45__cpo4swapE)
_ZN34_INTERNAL_a8930bb8_4_k_cu_4a1d11bd4cuda3std6ranges3__45__cpo4swapE:
	.zero		1
	.type		_ZN34_INTERNAL_a8930bb8_4_k_cu_4a1d11bd6thrust24THRUST_300001_SM_1000_NS8cuda_cub10par_nosyncE,@object
	.size		_ZN34_INTERNAL_a8930bb8_4_k_cu_4a1d11bd6thrust24THRUST_300001_SM_1000_NS8cuda_cub10par_nosyncE,(_ZN34_INTERNAL_a8930bb8_4_k_cu_4a1d11bd6thrust24THRUST_300001_SM_1000_NS12placeholders2_9E - _ZN34_INTERNAL_a8930bb8_4_k_cu_4a1d11bd6thrust24THRUST_300001_SM_1000_NS8cuda_cub10par_nosyncE)
_ZN34_INTERNAL_a8930bb8_4_k_cu_4a1d11bd6thrust24THRUST_300001_SM_1000_NS8cuda_cub10par_nosyncE:
	.zero		1
	.type		_ZN34_INTERNAL_a8930bb8_4_k_cu_4a1d11bd6thrust24THRUST_300001_SM_1000_NS12placeholders2_9E,@object
	.size		_ZN34_INTERNAL_a8930bb8_4_k_cu_4a1d11bd6thrust24THRUST_300001_SM_1000_NS12placeholders2_9E,(_ZN34_INTERNAL_a8930bb8_4_k_cu_4a1d11bd4cuda3std3__436_GLOBAL__N__a8930bb8_4_k_cu_4a1d11bd6ignoreE - _ZN34_INTERNAL_a8930bb8_4_k_cu_4a1d11bd6thrust24THRUST_300001_SM_1000_NS12placeholders2_9E)
_ZN34_INTERNAL_a8930bb8_4_k_cu_4a1d11bd6thrust24THRUST_300001_SM_1000_NS12placeholders2_9E:
	.zero		1
	.type		_ZN34_INTERNAL_a8930bb8_4_k_cu_4a1d11bd4cuda3std3__436_GLOBAL__N__a8930bb8_4_k_cu_4a1d11bd6ignoreE,@object
	.size		_ZN34_INTERNAL_a8930bb8_4_k_cu_4a1d11bd4cuda3std3__436_GLOBAL__N__a8930bb8_4_k_cu_4a1d11bd6ignoreE,(_ZN34_INTERNAL_a8930bb8_4_k_cu_4a1d11bd4cuda3std6ranges3__45__cpo4dataE - _ZN34_INTERNAL_a8930bb8_4_k_cu_4a1d11bd4cuda3std3__436_GLOBAL__N__a8930bb8_4_k_cu_4a1d11bd6ignoreE)
_ZN34_INTERNAL_a8930bb8_4_k_cu_4a1d11bd4cuda3std3__436_GLOBAL__N__a8930bb8_4_k_cu_4a1d11bd6ignoreE:
	.zero		1
	.type		_ZN34_INTERNAL_a8930bb8_4_k_cu_4a1d11bd4cuda3std6ranges3__45__cpo4dataE,@object
	.size		_ZN34_INTERNAL_a8930bb8_4_k_cu_4a1d11bd4cuda3std6ranges3__45__cpo4dataE,(_ZN34_INTERNAL_a8930bb8_4_k_cu_4a1d11bd6thrust24THRUST_300001_SM_1000_NS12placeholders2_1E - _ZN34_INTERNAL_a8930bb8_4_k_cu_4a1d11bd4cuda3std6ranges3__45__cpo4dataE)
_ZN34_INTERNAL_a8930bb8_4_k_cu_4a1d11bd4cuda3std6ranges3__45__cpo4dataE:
	.zero		1
	.type		_ZN34_INTERNAL_a8930bb8_4_k_cu_4a1d11bd6thrust24THRUST_300001_SM_1000_NS12placeholders2_1E,@object
	.size		_ZN34_INTERNAL_a8930bb8_4_k_cu_4a1d11bd6thrust24THRUST_300001_SM_1000_NS12placeholders2_1E,(_ZN34_INTERNAL_a8930bb8_4_k_cu_4a1d11bd4cuda3std3__45__cpo5beginE - _ZN34_INTERNAL_a8930bb8_4_k_cu_4a1d11bd6thrust24THRUST_300001_SM_1000_NS12placeholders2_1E)
_ZN34_INTERNAL_a8930bb8_4_k_cu_4a1d11bd6thrust24THRUST_300001_SM_1000_NS12placeholders2_1E:
	.zero		1
	.type		_ZN34_INTERNAL_a8930bb8_4_k_cu_4a1d11bd4cuda3std3__45__cpo5beginE,@object
	.size		_ZN34_INTERNAL_a8930bb8_4_k_cu_4a1d11bd4cuda3std3__45__cpo5beginE,(_ZN34_INTERNAL_a8930bb8_4_k_cu_4a1d11bd4cuda3std6ranges3__45__cpo5beginE - _ZN34_INTERNAL_a8930bb8_4_k_cu_4a1d11bd4cuda3std3__45__cpo5beginE)
_ZN34_INTERNAL_a8930bb8_4_k_cu_4a1d11bd4cuda3std3__45__cpo5beginE:
	.zero		1
	.type		_ZN34_INTERNAL_a8930bb8_4_k_cu_4a1d11bd4cuda3std6ranges3__45__cpo5beginE,@object
	.size		_ZN34_INTERNAL_a8930bb8_4_k_cu_4a1d11bd4cuda3std6ranges3__45__cpo5beginE,(_ZN34_INTERNAL_a8930bb8_4_k_cu_4a1d11bd6thrust24THRUST_300001_SM_1000_NS12placeholders2_5E - _ZN34_INTERNAL_a8930bb8_4_k_cu_4a1d11bd4cuda3std6ranges3__45__cpo5beginE)
_ZN34_INTERNAL_a8930bb8_4_k_cu_4a1d11bd4cuda3std6ranges3__45__cpo5beginE:
	.zero		1
	.type		_ZN34_INTERNAL_a8930bb8_4_k_cu_4a1d11bd6thrust24THRUST_300001_SM_1000_NS12placeholders2_5E,@object
	.size		_ZN34_INTERNAL_a8930bb8_4_k_cu_4a1d11bd6thrust24THRUST_300001_SM_1000_NS12placeholders2_5E,(_ZN34_INTERNAL_a8930bb8_4_k_cu_4a1d11bd4cuda3std3__45__cpo6rbeginE - _ZN34_INTERNAL_a8930bb8_4_k_cu_4a1d11bd6thrust24THRUST_300001_SM_1000_NS12placeholders2_5E)
_ZN34_INTERNAL_a8930bb8_4_k_cu_4a1d11bd6thrust24THRUST_300001_SM_1000_NS12placeholders2_5E:
	.zero		1
	.type		_ZN34_INTERNAL_a8930bb8_4_k_cu_4a1d11bd4cuda3std3__45__cpo6rbeginE,@object
	.size		_ZN34_INTERNAL_a8930bb8_4_k_cu_4a1d11bd4cuda3std3__45__cpo6rbeginE,(_ZN34_INTERNAL_a8930bb8_4_k_cu_4a1d11bd4cuda3std6ranges3__45__cpo7advanceE - _ZN34_INTERNAL_a8930bb8_4_k_cu_4a1d11bd4cuda3std3__45__cpo6rbeginE)
_ZN34_INTERNAL_a8930bb8_4_k_cu_4a1d11bd4cuda3std3__45__cpo6rbeginE:
	.zero		1
	.type		_ZN34_INTERNAL_a8930bb8_4_k_cu_4a1d11bd4cuda3std6ranges3__45__cpo7advanceE,@object
	.size		_ZN34_INTERNAL_a8930bb8_4_k_cu_4a1d11bd4cuda3std6ranges3__45__cpo7advanceE,(_ZN34_INTERNAL_a8930bb8_4_k_cu_4a1d11bd4cuda3std3__47nulloptE - _ZN34_INTERNAL_a8930bb8_4_k_cu_4a1d11bd4cuda3std6ranges3__45__cpo7advanceE)
_ZN34_INTERNAL_a8930bb8_4_k_cu_4a1d11bd4cuda3std6ranges3__45__cpo7advanceE:
	.zero		1
	.type		_ZN34_INTERNAL_a8930bb8_4_k_cu_4a1d11bd4cuda3std3__47nulloptE,@object
	.size		_ZN34_INTERNAL_a8930bb8_4_k_cu_4a1d11bd4cuda3std3__47nulloptE,(_ZN34_INTERNAL_a8930bb8_4_k_cu_4a1d11bd4cuda3std6ranges3__45__cpo8distanceE - _ZN34_INTERNAL_a8930bb8_4_k_cu_4a1d11bd4cuda3std3__47nulloptE)
_ZN34_INTERNAL_a8930bb8_4_k_cu_4a1d11bd4cuda3std3__47nulloptE:
	.zero		1
	.type		_ZN34_INTERNAL_a8930bb8_4_k_cu_4a1d11bd4cuda3std6ranges3__45__cpo8distanceE,@object
	.size		_ZN34_INTERNAL_a8930bb8_4_k_cu_4a1d11bd4cuda3std6ranges3__45__cpo8distanceE,(_ZN34_INTERNAL_a8930bb8_4_k_cu_4a1d11bd6thrust24THRUST_300001_SM_1000_NS12placeholders3_10E - _ZN34_INTERNAL_a8930bb8_4_k_cu_4a1d11bd4cuda3std6ranges3__45__cpo8distanceE)
_ZN34_INTERNAL_a8930bb8_4_k_cu_4a1d11bd4cuda3std6ranges3__45__cpo8distanceE:
	.zero		1
	.type		_ZN34_INTERNAL_a8930bb8_4_k_cu_4a1d11bd6thrust24THRUST_300001_SM_1000_NS12placeholders3_10E,@object
	.size		_ZN34_INTERNAL_a8930bb8_4_k_cu_4a1d11bd6thrust24THRUST_300001_SM_1000_NS12placeholders3_10E,(_ZN34_INTERNAL_a8930bb8_4_k_cu_4a1d11bd4cuda3std3__419piecewise_constructE - _ZN34_INTERNAL_a8930bb8_4_k_cu_4a1d11bd6thrust24THRUST_300001_SM_1000_NS12placeholders3_10E)
_ZN34_INTERNAL_a8930bb8_4_k_cu_4a1d11bd6thrust24THRUST_300001_SM_1000_NS12placeholders3_10E:
	.zero		1
	.type		_ZN34_INTERNAL_a8930bb8_4_k_cu_4a1d11bd4cuda3std3__419piecewise_constructE,@object
	.size		_ZN34_INTERNAL_a8930bb8_4_k_cu_4a1d11bd4cuda3std3__419piecewise_constructE,(_ZN34_INTERNAL_a8930bb8_4_k_cu_4a1d11bd4cuda3std6ranges3__45__cpo5cdataE - _ZN34_INTERNAL_a8930bb8_4_k_cu_4a1d11bd4cuda3std3__419piecewise_constructE)
_ZN34_INTERNAL_a8930bb8_4_k_cu_4a1d11bd4cuda3std3__419piecewise_constructE:
	.zero		1
	.type		_ZN34_INTERNAL_a8930bb8_4_k_cu_4a1d11bd4cuda3std6ranges3__45__cpo5cdataE,@object
	.size		_ZN34_INTERNAL_a8930bb8_4_k_cu_4a1d11bd4cuda3std6ranges3__45__cpo5cdataE,(_ZN34_INTERNAL_a8930bb8_4_k_cu_4a1d11bd6thrust24THRUST_300001_SM_1000_NS12placeholders2_2E - _ZN34_INTERNAL_a8930bb8_4_k_cu_4a1d11bd4cuda3std6ranges3__45__cpo5cdataE)
_ZN34_INTERNAL_a8930bb8_4_k_cu_4a1d11bd4cuda3std6ranges3__45__cpo5cdataE:
	.zero		1
	.type		_ZN34_INTERNAL_a8930bb8_4_k_cu_4a1d11bd6thrust24THRUST_300001_SM_1000_NS12placeholders2_2E,@object
	.size		_ZN34_INTERNAL_a8930bb8_4_k_cu_4a1d11bd6thrust24THRUST_300001_SM_1000_NS12placeholders2_2E,(_ZN34_INTERNAL_a8930bb8_4_k_cu_4a1d11bd4cuda3std3__45__cpo3endE - _ZN34_INTERNAL_a8930bb8_4_k_cu_4a1d11bd6thrust24THRUST_300001_SM_1000_NS12placeholders2_2E)
_ZN34_INTERNAL_a8930bb8_4_k_cu_4a1d11bd6thrust24THRUST_300001_SM_1000_NS12placeholders2_2E:
	.zero		1
	.type		_ZN34_INTERNAL_a8930bb8_4_k_cu_4a1d11bd4cuda3std3__45__cpo3endE,@object
	.size		_ZN34_INTERNAL_a8930bb8_4_k_cu_4a1d11bd4cuda3std3__45__cpo3endE,(_ZN34_INTERNAL_a8930bb8_4_k_cu_4a1d11bd4cuda3std6ranges3__45__cpo3endE - _ZN34_INTERNAL_a8930bb8_4_k_cu_4a1d11bd4cuda3std3__45__cpo3endE)
_ZN34_INTERNAL_a8930bb8_4_k_cu_4a1d11bd4cuda3std3__45__cpo3endE:
	.zero		1
	.type		_ZN34_INTERNAL_a8930bb8_4_k_cu_4a1d11bd4cuda3std6ranges3__45__cpo3endE,@object
	.size		_ZN34_INTERNAL_a8930bb8_4_k_cu_4a1d11bd4cuda3std6ranges3__45__cpo3endE,(_ZN34_INTERNAL_a8930bb8_4_k_cu_4a1d11bd6thrust24THRUST_300001_SM_1000_NS12placeholders2_6E - _ZN34_INTERNAL_a8930bb8_4_k_cu_4a1d11bd4cuda3std6ranges3__45__cpo3endE)
_ZN34_INTERNAL_a8930bb8_4_k_cu_4a1d11bd4cuda3std6ranges3__45__cpo3endE:
	.zero		1
	.type		_ZN34_INTERNAL_a8930bb8_4_k_cu_4a1d11bd6thrust24THRUST_300001_SM_1000_NS12placeholders2_6E,@object
	.size		_ZN34_INTERNAL_a8930bb8_4_k_cu_4a1d11bd6thrust24THRUST_300001_SM_1000_NS12placeholders2_6E,(_ZN34_INTERNAL_a8930bb8_4_k_cu_4a1d11bd4cuda3std3__45__cpo4rendE - _ZN34_INTERNAL_a8930bb8_4_k_cu_4a1d11bd6thrust24THRUST_300001_SM_1000_NS12placeholders2_6E)
_ZN34_INTERNAL_a8930bb8_4_k_cu_4a1d11bd6thrust24THRUST_300001_SM_1000_NS12placeholders2_6E:
	.zero		1
	.type		_ZN34_INTERNAL_a8930bb8_4_k_cu_4a1d11bd4cuda3std3__45__cpo4rendE,@object
	.size		_ZN34_INTERNAL_a8930bb8_4_k_cu_4a1d11bd4cuda3std3__45__cpo4rendE,(_ZN34_INTERNAL_a8930bb8_4_k_cu_4a1d11bd4cuda3std6ranges3__45__cpo9iter_swapE - _ZN34_INTERNAL_a8930bb8_4_k_cu_4a1d11bd4cuda3std3__45__cpo4rendE)
_ZN34_INTERNAL_a8930bb8_4_k_cu_4a1d11bd4cuda3std3__45__cpo4rendE:
	.zero		1
	.type		_ZN34_INTERNAL_a8930bb8_4_k_cu_4a1d11bd4cuda3std6ranges3__45__cpo9iter_swapE,@object
	.size		_ZN34_INTERNAL_a8930bb8_4_k_cu_4a1d11bd4cuda3std6ranges3__45__cpo9iter_swapE,(_ZN34_INTERNAL_a8930bb8_4_k_cu_4a1d11bd4cuda3std3__48unexpectE - _ZN34_INTERNAL_a8930bb8_4_k_cu_4a1d11bd4cuda3std6ranges3__45__cpo9iter_swapE)
_ZN34_INTERNAL_a8930bb8_4_k_cu_4a1d11bd4cuda3std6ranges3__45__cpo9iter_swapE:
	.zero		1
	.type		_ZN34_INTERNAL_a8930bb8_4_k_cu_4a1d11bd4cuda3std3__48unexpectE,@object
	.size		_ZN34_INTERNAL_a8930bb8_4_k_cu_4a1d11bd4cuda3std3__48unexpectE,(_ZN34_INTERNAL_a8930bb8_4_k_cu_4a1d11bd6thrust24THRUST_300001_SM_1000_NS8cuda_cub3parE - _ZN34_INTERNAL_a8930bb8_4_k_cu_4a1d11bd4cuda3std3__48unexpectE)
_ZN34_INTERNAL_a8930bb8_4_k_cu_4a1d11bd4cuda3std3__48unexpectE:
	.zero		1
	.type		_ZN34_INTERNAL_a8930bb8_4_k_cu_4a1d11bd6thrust24THRUST_300001_SM_1000_NS8cuda_cub3parE,@object
	.size		_ZN34_INTERNAL_a8930bb8_4_k_cu_4a1d11bd6thrust24THRUST_300001_SM_1000_NS8cuda_cub3parE,(_ZN34_INTERNAL_a8930bb8_4_k_cu_4a1d11bd6thrust24THRUST_300001_SM_1000_NS12placeholders2_4E - _ZN34_INTERNAL_a8930bb8_4_k_cu_4a1d11bd6thrust24THRUST_300001_SM_1000_NS8cuda_cub3parE)
_ZN34_INTERNAL_a8930bb8_4_k_cu_4a1d11bd6thrust24THRUST_300001_SM_1000_NS8cuda_cub3parE:
	.zero		1
	.type		_ZN34_INTERNAL_a8930bb8_4_k_cu_4a1d11bd6thrust24THRUST_300001_SM_1000_NS12placeholders2_4E,@object
	.size		_ZN34_INTERNAL_a8930bb8_4_k_cu_4a1d11bd6thrust24THRUST_300001_SM_1000_NS12placeholders2_4E,(_ZN34_INTERNAL_a8930bb8_4_k_cu_4a1d11bd4cuda3std3__45__cpo4cendE - _ZN34_INTERNAL_a8930bb8_4_k_cu_4a1d11bd6thrust24THRUST_300001_SM_1000_NS12placeholders2_4E)
_ZN34_INTERNAL_a8930bb8_4_k_cu_4a1d11bd6thrust24THRUST_300001_SM_1000_NS12placeholders2_4E:
	.zero		1
	.type		_ZN34_INTERNAL_a8930bb8_4_k_cu_4a1d11bd4cuda3std3__45__cpo4cendE,@object
	.size		_ZN34_INTERNAL_a8930bb8_4_k_cu_4a1d11bd4cuda3std3__45__cpo4cendE,(_ZN34_INTERNAL_a8930bb8_4_k_cu_4a1d11bd4cuda3std6ranges3__45__cpo4cendE - _ZN34_INTERNAL_a8930bb8_4_k_cu_4a1d11bd4cuda3std3__45__cpo4cendE)
_ZN34_INTERNAL_a8930bb8_4_k_cu_4a1d11bd4cuda3std3__45__cpo4cendE:
	.zero		1
	.type		_ZN34_INTERNAL_a8930bb8_4_k_cu_4a1d11bd4cuda3std6ranges3__45__cpo4cendE,@object
	.size		_ZN34_INTERNAL_a8930bb8_4_k_cu_4a1d11bd4cuda3std6ranges3__45__cpo4cendE,(_ZN34_INTERNAL_a8930bb8_4_k_cu_4a1d11bd4cuda3std3__420unreachable_sentinelE - _ZN34_INTERNAL_a8930bb8_4_k_cu_4a1d11bd4cuda3std6ranges3__45__cpo4cendE)
_ZN34_INTERNAL_a8930bb8_4_k_cu_4a1d11bd4cuda3std6ranges3__45__cpo4cendE:
	.zero		1
	.type		_ZN34_INTERNAL_a8930bb8_4_k_cu_4a1d11bd4cuda3std3__420unreachable_sentinelE,@object
	.size		_ZN34_INTERNAL_a8930bb8_4_k_cu_4a1d11bd4cuda3std3__420unreachable_sentinelE,(_ZN34_INTERNAL_a8930bb8_4_k_cu_4a1d11bd4cuda3std6ranges3__45__cpo5ssizeE - _ZN34_INTERNAL_a8930bb8_4_k_cu_4a1d11bd4cuda3std3__420unreachable_sentinelE)
_ZN34_INTERNAL_a8930bb8_4_k_cu_4a1d11bd4cuda3std3__420unreachable_sentinelE:
	.zero		1
	.type		_ZN34_INTERNAL_a8930bb8_4_k_cu_4a1d11bd4cuda3std6ranges3__45__cpo5ssizeE,@object
	.size		_ZN34_INTERNAL_a8930bb8_4_k_cu_4a1d11bd4cuda3std6ranges3__45__cpo5ssizeE,(_ZN34_INTERNAL_a8930bb8_4_k_cu_4a1d11bd6thrust24THRUST_300001_SM_1000_NS12placeholders2_8E - _ZN34_INTERNAL_a8930bb8_4_k_cu_4a1d11bd4cuda3std6ranges3__45__cpo5ssizeE)
_ZN34_INTERNAL_a8930bb8_4_k_cu_4a1d11bd4cuda3std6ranges3__45__cpo5ssizeE:
	.zero		1
	.type		_ZN34_INTERNAL_a8930bb8_4_k_cu_4a1d11bd6thrust24THRUST_300001_SM_1000_NS12placeholders2_8E,@object
	.size		_ZN34_INTERNAL_a8930bb8_4_k_cu_4a1d11bd6thrust24THRUST_300001_SM_1000_NS12placeholders2_8E,(_ZN34_INTERNAL_a8930bb8_4_k_cu_4a1d11bd4cuda3std3__45__cpo5crendE - _ZN34_INTERNAL_a8930bb8_4_k_cu_4a1d11bd6thrust24THRUST_300001_SM_1000_NS12placeholders2_8E)
_ZN34_INTERNAL_a8930bb8_4_k_cu_4a1d11bd6thrust24THRUST_300001_SM_1000_NS12placeholders2_8E:
	.zero		1
	.type		_ZN34_INTERNAL_a8930bb8_4_k_cu_4a1d11bd4cuda3std3__45__cpo5crendE,@object
	.size		_ZN34_INTERNAL_a8930bb8_4_k_cu_4a1d11bd4cuda3std3__45__cpo5crendE,(_ZN34_INTERNAL_a8930bb8_4_k_cu_4a1d11bd4cuda3std6ranges3__45__cpo4prevE - _ZN34_INTERNAL_a8930bb8_4_k_cu_4a1d11bd4cuda3std3__45__cpo5crendE)
_ZN34_INTERNAL_a8930bb8_4_k_cu_4a1d11bd4cuda3std3__45__cpo5crendE:
	.zero		1
	.type		_ZN34_INTERNAL_a8930bb8_4_k_cu_4a1d11bd4cuda3std6ranges3__45__cpo4prevE,@object
	.size		_ZN34_INTERNAL_a8930bb8_4_k_cu_4a1d11bd4cuda3std6ranges3__45__cpo4prevE,(_ZN34_INTERNAL_a8930bb8_4_k_cu_4a1d11bd4cuda3std6ranges3__45__cpo9iter_moveE - _ZN34_INTERNAL_a8930bb8_4_k_cu_4a1d11bd4cuda3std6ranges3__45__cpo4prevE)
_ZN34_INTERNAL_a8930bb8_4_k_cu_4a1d11bd4cuda3std6ranges3__45__cpo4prevE:
	.zero		1
	.type		_ZN34_INTERNAL_a8930bb8_4_k_cu_4a1d11bd4cuda3std6ranges3__45__cpo9iter_moveE,@object
	.size		_ZN34_INTERNAL_a8930bb8_4_k_cu_4a1d11bd4cuda3std6ranges3__45__cpo9iter_moveE,(_ZN34_INTERNAL_a8930bb8_4_k_cu_4a1d11bd6thrust24THRUST_300001_SM_1000_NS6system6detail10sequential3seqE - _ZN34_INTERNAL_a8930bb8_4_k_cu_4a1d11bd4cuda3std6ranges3__45__cpo9iter_moveE)
_ZN34_INTERNAL_a8930bb8_4_k_cu_4a1d11bd4cuda3std6ranges3__45__cpo9iter_moveE:
	.zero		1
	.type		_ZN34_INTERNAL_a8930bb8_4_k_cu_4a1d11bd6thrust24THRUST_300001_SM_1000_NS6system6detail10sequential3seqE,@object
	.size		_ZN34_INTERNAL_a8930bb8_4_k_cu_4a1d11bd6thrust24THRUST_300001_SM_1000_NS6system6detail10sequential3seqE,(.L_31 - _ZN34_INTERNAL_a8930bb8_4_k_cu_4a1d11bd6thrust24THRUST_300001_SM_1000_NS6system6detail10sequential3seqE)
_ZN34_INTERNAL_a8930bb8_4_k_cu_4a1d11bd6thrust24THRUST_300001_SM_1000_NS6system6detail10sequential3seqE:
	.zero		1
.L_31:


//--------------------- .nv.shared._Z9is_sortedPiS_i --------------------------
	.section	.nv.shared._Z9is_sortedPiS_i,"aw",@nobits
	.sectionflags	@""
	.align	16
	.zero		1024


//--------------------- .nv.constant0._ZN3cub18CUB_300001_SM_10006detail11EmptyKernelIvEEvv --------------------------
	.section	.nv.constant0._ZN3cub18CUB_300001_SM_10006detail11EmptyKernelIvEEvv,"a",@progbits
	.sectionflags	@""
	.align	4
.nv.constant0._ZN3cub18CUB_300001_SM_10006detail11EmptyKernelIvEEvv:
	.zero		896


//--------------------- .nv.constant0._Z9is_sortedPiS_i --------------------------
	.section	.nv.constant0._Z9is_sortedPiS_i,"a",@progbits
	.sectionflags	@""
	.align	4
.nv.constant0._Z9is_sortedPiS_i:
	.zero		916


//--------------------- SYMBOLS --------------------------

	.type		.nv.reservedSmem.offset0,@object
	.size		.nv.reservedSmem.offset0,0x4
	.type		.nv.reservedSmem.cap,@object
	.size		.nv.reservedSmem.cap,0x4
